	.headerflags	@"EF_CUDA_TEXMODE_UNIFIED EF_CUDA_64BIT_ADDRESS EF_CUDA_ACCELERATORS EF_CUDA_SM90 EF_CUDA_VIRTUAL_SM(EF_CUDA_SM90)"
	.elftype	@"ET_EXEC"


//--------------------- .nv.info                  --------------------------
	.section	.nv.info,"",@"SHT_CUDA_INFO"
	.align	4


	//----- nvinfo : EIATTR_REGCOUNT
	.align		4
        /*0000*/ 	.byte	0x04, 0x2f
        /*0002*/ 	.short	(.L_1 - .L_0)
	.align		4
.L_0:
        /*0004*/ 	.word	index@(triton_per_fused_mv_0)
        /*0008*/ 	.word	0x00000013


	//----- nvinfo : EIATTR_MIN_STACK_SIZE
	.align		4
.L_1:
        /*000c*/ 	.byte	0x04, 0x12
        /*000e*/ 	.short	(.L_3 - .L_2)
	.align		4
.L_2:
        /*0010*/ 	.word	index@(triton_per_fused_mv_0)
        /*0014*/ 	.word	0x00000000


	//----- nvinfo : EIATTR_FRAME_SIZE
	.align		4
.L_3:
        /*0018*/ 	.byte	0x04, 0x11
        /*001a*/ 	.short	(.L_5 - .L_4)
	.align		4
.L_4:
        /*001c*/ 	.word	index@(triton_per_fused_mv_0)
        /*0020*/ 	.word	0x00000000


	//----- nvinfo : EIATTR_MIN_STACK_SIZE
	.align		4
.L_5:
        /*0024*/ 	.byte	0x04, 0x12
        /*0026*/ 	.short	(.L_7 - .L_6)
	.align		4
.L_6:
        /*0028*/ 	.word	index@(triton_per_fused_mv_0)
        /*002c*/ 	.word	0x00000000
.L_7:


//--------------------- .nv.info.triton_per_fused_mv_0 --------------------------
	.section	.nv.info.triton_per_fused_mv_0,"",@"SHT_CUDA_INFO"
	.sectionflags	@""
	.align	4


	//----- nvinfo : EIATTR_CUDA_API_VERSION
	.align		4
        /*0000*/ 	.byte	0x04, 0x37
        /*0002*/ 	.short	(.L_9 - .L_8)
.L_8:
        /*0004*/ 	.word	0x0000007c


	//----- nvinfo : EIATTR_KPARAM_INFO
	.align		4
.L_9:
        /*0008*/ 	.byte	0x04, 0x17
        /*000a*/ 	.short	(.L_11 - .L_10)
.L_10:
        /*000c*/ 	.word	0x00000000
        /*0010*/ 	.short	0x0004
        /*0012*/ 	.short	0x001c
        /*0014*/ 	.byte	0x00, 0xf0, 0x11, 0x00


	//----- nvinfo : EIATTR_KPARAM_INFO
	.align		4
.L_11:
        /*0018*/ 	.byte	0x04, 0x17
        /*001a*/ 	.short	(.L_13 - .L_12)
.L_12:
        /*001c*/ 	.word	0x00000000
        /*0020*/ 	.short	0x0003
        /*0022*/ 	.short	0x0018
        /*0024*/ 	.byte	0x00, 0xf0, 0x11, 0x00


	//----- nvinfo : EIATTR_KPARAM_INFO
	.align		4
.L_13:
        /*0028*/ 	.byte	0x04, 0x17
        /*002a*/ 	.short	(.L_15 - .L_14)
.L_14:
        /*002c*/ 	.word	0x00000000
        /*0030*/ 	.short	0x0002
        /*0032*/ 	.short	0x0010
        /*0034*/ 	.byte	0x00, 0xf4, 0x21, 0x00


	//----- nvinfo : EIATTR_KPARAM_INFO
	.align		4
.L_15:
        /*0038*/ 	.byte	0x04, 0x17
        /*003a*/ 	.short	(.L_17 - .L_16)
.L_16:
        /*003c*/ 	.word	0x00000000
        /*0040*/ 	.short	0x0001
        /*0042*/ 	.short	0x0008
        /*0044*/ 	.byte	0x00, 0xf4, 0x21, 0x00


	//----- nvinfo : EIATTR_KPARAM_INFO
	.align		4
.L_17:
        /*0048*/ 	.byte	0x04, 0x17
        /*004a*/ 	.short	(.L_19 - .L_18)
.L_18:
        /*004c*/ 	.word	0x00000000
        /*0050*/ 	.short	0x0000
        /*0052*/ 	.short	0x0000
        /*0054*/ 	.byte	0x00, 0xf4, 0x21, 0x00


	//----- nvinfo : EIATTR_SPARSE_MMA_MASK
	.align		4
.L_19:
        /*0058*/ 	.byte	0x03, 0x50
        /*005a*/ 	.short	0x0000


	//----- nvinfo : EIATTR_MAXREG_COUNT
	.align		4
        /*005c*/ 	.byte	0x03, 0x1b
        /*005e*/ 	.short	0x00ff


	//----- nvinfo : EIATTR_COOP_GROUP_MASK_REGIDS
	.align		4
        /*0060*/ 	.byte	0x04, 0x29
        /*0062*/ 	.short	(.L_21 - .L_20)


	//   ....[0]....
.L_20:
        /*0064*/ 	.word	0xffffffff


	//   ....[1]....
        /*0068*/ 	.word	0xffffffff


	//   ....[2]....
        /*006c*/ 	.word	0xffffffff


	//   ....[3]....
        /*0070*/ 	.word	0xffffffff


	//----- nvinfo : EIATTR_COOP_GROUP_INSTR_OFFSETS
	.align		4
.L_21:
        /*0074*/ 	.byte	0x04, 0x28
        /*0076*/ 	.short	(.L_23 - .L_22)


	//   ....[0]....
.L_22:
        /*0078*/ 	.word	0x00000290


	//   ....[1]....
        /*007c*/ 	.word	0x000002b0


	//   ....[2]....
        /*0080*/ 	.word	0x000002f0


	//   ....[3]....
        /*0084*/ 	.word	0x00000330


	//----- nvinfo : EIATTR_EXIT_INSTR_OFFSETS
	.align		4
.L_23:
        /*0088*/ 	.byte	0x04, 0x1c
        /*008a*/ 	.short	(.L_25 - .L_24)


	//   ....[0]....
.L_24:
        /*008c*/ 	.word	0x00000370


	//   ....[1]....
        /*0090*/ 	.word	0x000003c0


	//----- nvinfo : EIATTR_REQNTID
	.align		4
.L_25:
        /*0094*/ 	.byte	0x04, 0x10
        /*0096*/ 	.short	(.L_27 - .L_26)
.L_26:
        /*0098*/ 	.word	0x00000080
        /*009c*/ 	.word	0x00000001
        /*00a0*/ 	.word	0x00000001


	//----- nvinfo : EIATTR_CBANK_PARAM_SIZE
	.align		4
.L_27:
        /*00a4*/ 	.byte	0x03, 0x19
        /*00a6*/ 	.short	0x0020


	//----- nvinfo : EIATTR_PARAM_CBANK
	.align		4
        /*00a8*/ 	.byte	0x04, 0x0a
        /*00aa*/ 	.short	(.L_29 - .L_28)
	.align		4
.L_28:
        /*00ac*/ 	.word	index@(.nv.constant0.triton_per_fused_mv_0)
        /*00b0*/ 	.short	0x0210
        /*00b2*/ 	.short	0x0020


	//----- nvinfo : EIATTR_SW_WAR
	.align		4
.L_29:
        /*00b4*/ 	.byte	0x04, 0x36
        /*00b6*/ 	.short	(.L_31 - .L_30)
.L_30:
        /*00b8*/ 	.word	0x00000008
.L_31:


//--------------------- .nv.callgraph             --------------------------
	.section	.nv.callgraph,"",@"SHT_CUDA_CALLGRAPH"
	.align	4
	.sectionentsize	8
	.align		4
        /*0000*/ 	.word	0x00000000
	.align		4
        /*0004*/ 	.word	0xffffffff
	.align		4
        /*0008*/ 	.word	0x00000000
	.align		4
        /*000c*/ 	.word	0xfffffffe
	.align		4
        /*0010*/ 	.word	0x00000000
	.align		4
        /*0014*/ 	.word	0xfffffffd
	.align		4
        /*0018*/ 	.word	0x00000000
	.align		4
        /*001c*/ 	.word	0xfffffffc


//--------------------- .text.triton_per_fused_mv_0 --------------------------
	.section	.text.triton_per_fused_mv_0,"ax",@progbits
	.sectionflags	@"SHF_BARRIERS=1"
	.align	128
        .global         triton_per_fused_mv_0
        .type           triton_per_fused_mv_0,@function
        .size           triton_per_fused_mv_0,(.L_x_1 - triton_per_fused_mv_0)
        .other          triton_per_fused_mv_0,@"STO_CUDA_ENTRY STV_DEFAULT"
triton_per_fused_mv_0:
.text.triton_per_fused_mv_0:
[----:B------:R-:W0:Y:S02]  /*0000*/  LDC R1, c[0x0][0x28] ;  /* 0x00000a00ff017b82 */ /* 0x000e240000000800 */
[----:B------:R-:W1:Y:S01]  /*0010*/  S2R R2, SR_TID.X ;  /* 0x0000000000027919 */ /* 0x000e620000002100 */
[----:B------:R-:W2:Y:S01]  /*0020*/  LDC.64 R14, c[0x0][0x218] ;  /* 0x00008600ff0e7b82 */ /* 0x000ea20000000a00 */
[----:B------:R-:W-:Y:S02]  /*0030*/  CS2R R8, SRZ ;  /* 0x0000000000087805 */ /* 0x000fe4000001ff00 */
[----:B------:R-:W-:Y:S01]  /*0040*/  CS2R R10, SRZ ;  /* 0x00000000000a7805 */ /* 0x000fe2000001ff00 */
[----:B------:R-:W3:Y:S01]  /*0050*/  S2R R3, SR_CTAID.X ;  /* 0x0000000000037919 */ /* 0x000ee20000002500 */
[----:B------:R-:W-:-:S03]  /*0060*/  ULDC.64 UR6, c[0x0][0x208] ;  /* 0x0000820000067ab9 */ /* 0x000fc60000000a00 */
[----:B------:R-:W4:Y:S01]  /*0070*/  LDC.64 R12, c[0x0][0x210] ;  /* 0x00008400ff0c7b82 */ /* 0x000f220000000a00 */
[----:B-1----:R-:W-:Y:S01]  /*0080*/  IMAD.SHL.U32 R4, R2, 0x4, RZ ;  /* 0x0000000402047824 */ /* 0x002fe200078e00ff */
[----:B------:R-:W-:Y:S01]  /*0090*/  SHF.R.U32.HI R0, RZ, 0x4, R2 ;  /* 0x00000004ff007819 */ /* 0x000fe20000011602 */
[----:B---3--:R-:W-:-:S03]  /*00a0*/  IMAD.SHL.U32 R3, R3, 0x8, RZ ;  /* 0x0000000803037824 */ /* 0x008fc600078e00ff */
[----:B------:R-:W-:Y:S02]  /*00b0*/  SGXT.U32 R0, R0, 0x3 ;  /* 0x000000030000781a */ /* 0x000fe40000000000 */
[----:B------:R-:W-:Y:S02]  /*00c0*/  LOP3.LUT R5, R4, 0x3c, RZ, 0xc0, !PT ;  /* 0x0000003c04057812 */ /* 0x000fe400078ec0ff */
[----:B------:R-:W-:Y:S02]  /*00d0*/  LOP3.LUT R4, R3, R0, RZ, 0xfc, !PT ;  /* 0x0000000003047212 */ /* 0x000fe400078efcff */
[C---:B------:R-:W-:Y:S01]  /*00e0*/  ISETP.GE.U32.AND P1, PT, R5.reuse, 0x30, PT ;  /* 0x000000300500780c */ /* 0x040fe20003f26070 */
[----:B--2---:R-:W-:-:S03]  /*00f0*/  IMAD.WIDE.U32 R14, R5, 0x4, R14 ;  /* 0x00000004050e7825 */ /* 0x004fc600078e000e */
[C---:B------:R-:W-:Y:S01]  /*0100*/  ISETP.LT.AND P0, PT, R4.reuse, 0x40, !P1 ;  /* 0x000000400400780c */ /* 0x040fe20004f01270 */
[----:B------:R-:W-:Y:S01]  /*0110*/  IMAD R7, R4, 0x30, R5 ;  /* 0x0000003004077824 */ /* 0x000fe200078e0205 */
[----:B------:R-:W-:-:S03]  /*0120*/  CS2R R4, SRZ ;  /* 0x0000000000047805 */ /* 0x000fc6000001ff00 */
[----:B----4-:R-:W-:Y:S01]  /*0130*/  IMAD.WIDE R12, R7, 0x4, R12 ;  /* 0x00000004070c7825 */ /* 0x010fe200078e020c */
[----:B------:R-:W-:-:S06]  /*0140*/  CS2R R6, SRZ ;  /* 0x0000000000067805 */ /* 0x000fcc000001ff00 */
[----:B------:R-:W2:Y:S04]  /*0150*/  @!P1 LDG.E.EL.128 R4, desc[UR6][R14.64] ;  /* 0x000000060e049981 */ /* 0x000ea8000c2e1d00 */
[----:B------:R-:W3:Y:S01]  /*0160*/  @P0 LDG.E.128 R8, desc[UR6][R12.64] ;  /* 0x000000060c080981 */ /* 0x000ee2000c1e1d00 */
[----:B------:R-:W1:Y:S01]  /*0170*/  S2UR UR5, SR_CgaCtaId ;  /* 0x00000000000579c3 */ /* 0x000e620000008800 */
[----:B------:R-:W-:Y:S02]  /*0180*/  UMOV UR4, 0x400 ;  /* 0x0000040000047882 */ /* 0x000fe40000000000 */
[----:B-1----:R-:W-:-:S06]  /*0190*/  UPRMT UR4, UR5, 0x654, UR4 ;  /* 0x0000065405047896 */ /* 0x002fcc0008000004 */
[----:B------:R-:W-:Y:S02]  /*01a0*/  LEA R0, R0, UR4, 0x2 ;  /* 0x0000000400007c11 */ /* 0x000fe4000f8e10ff */
[----:B--2---:R-:W-:Y:S02]  /*01b0*/  SEL R5, R5, RZ, !P1 ;  /* 0x000000ff05057207 */ /* 0x004fe40004800000 */
[----:B------:R-:W-:Y:S02]  /*01c0*/  SEL R4, R4, RZ, !P1 ;  /* 0x000000ff04047207 */ /* 0x000fe40004800000 */
[----:B---3--:R-:W-:Y:S02]  /*01d0*/  SEL R16, R9, RZ, P0 ;  /* 0x000000ff09107207 */ /* 0x008fe40000000000 */
[----:B------:R-:W-:Y:S02]  /*01e0*/  SEL R8, R8, RZ, P0 ;  /* 0x000000ff08087207 */ /* 0x000fe40000000000 */
[----:B------:R-:W-:Y:S01]  /*01f0*/  SEL R6, R6, RZ, !P1 ;  /* 0x000000ff06067207 */ /* 0x000fe20004800000 */
[----:B------:R-:W-:Y:S01]  /*0200*/  FMUL R5, R16, R5 ;  /* 0x0000000510057220 */ /* 0x000fe20000400000 */
[----:B------:R-:W-:-:S02]  /*0210*/  SEL R10, R10, RZ, P0 ;  /* 0x000000ff0a0a7207 */ /* 0x000fc40000000000 */
[----:B------:R-:W-:Y:S01]  /*0220*/  SEL R11, R11, RZ, P0 ;  /* 0x000000ff0b0b7207 */ /* 0x000fe20000000000 */
[----:B------:R-:W-:Y:S01]  /*0230*/  FFMA R5, R8, R4, R5 ;  /* 0x0000000408057223 */ /* 0x000fe20000000005 */
[----:B------:R-:W-:-:S03]  /*0240*/  SEL R7, R7, RZ, !P1 ;  /* 0x000000ff07077207 */ /* 0x000fc60004800000 */
[----:B------:R-:W-:-:S04]  /*0250*/  FFMA R6, R10, R6, R5 ;  /* 0x000000060a067223 */ /* 0x000fc80000000005 */
[----:B------:R-:W-:-:S05]  /*0260*/  FFMA R6, R11, R7, R6 ;  /* 0x000000070b067223 */ /* 0x000fca0000000006 */
[----:B------:R-:W-:Y:S02]  /*0270*/  FSEL R6, R6, RZ, P0 ;  /* 0x000000ff06067208 */ /* 0x000fe40000000000 */
[----:B------:R-:W-:-:S03]  /*0280*/  LOP3.LUT P0, RZ, R2, 0x78, RZ, 0xc0, !PT ;  /* 0x0000007802ff7812 */ /* 0x000fc6000780c0ff */
[----:B------:R-:W1:Y:S02]  /*0290*/  SHFL.BFLY PT, R5, R6, 0x8, 0x1f ;  /* 0x0d001f0006057f89 */ /* 0x000e6400000e0000 */
[----:B-1----:R-:W-:-:S05]  /*02a0*/  FADD R4, R6, R5 ;  /* 0x0000000506047221 */ /* 0x002fca0000000000 */
[----:B------:R-:W1:Y:S02]  /*02b0*/  SHFL.BFLY PT, R5, R4, 0x4, 0x1f ;  /* 0x0c801f0004057f89 */ /* 0x000e6400000e0000 */
[----:B-1----:R-:W-:Y:S01]  /*02c0*/  FADD R7, R4, R5 ;  /* 0x0000000504077221 */ /* 0x002fe20000000000 */
[----:B------:R-:W-:Y:S02]  /*02d0*/  LOP3.LUT R5, R3, 0x7, R2, 0xf8, !PT ;  /* 0x0000000703057812 */ /* 0x000fe400078ef802 */
[----:B------:R-:W-:Y:S02]  /*02e0*/  LOP3.LUT R2, R2, 0x7, RZ, 0xc0, !PT ;  /* 0x0000000702027812 */ /* 0x000fe400078ec0ff */
[----:B------:R-:W1:Y:S01]  /*02f0*/  SHFL.BFLY PT, R8, R7, 0x2, 0x1f ;  /* 0x0c401f0007087f89 */ /* 0x000e6200000e0000 */
[----:B------:R-:W-:Y:S02]  /*0300*/  ISETP.LT.AND P0, PT, R5, 0x40, !P0 ;  /* 0x000000400500780c */ /* 0x000fe40004701270 */
[----:B------:R-:W-:Y:S01]  /*0310*/  LEA R4, R2, UR4, 0x2 ;  /* 0x0000000402047c11 */ /* 0x000fe2000f8e10ff */
[----:B-1----:R-:W-:-:S05]  /*0320*/  FADD R8, R7, R8 ;  /* 0x0000000807087221 */ /* 0x002fca0000000000 */
[----:B------:R-:W1:Y:S02]  /*0330*/  SHFL.BFLY PT, R9, R8, 0x1, 0x1f ;  /* 0x0c201f0008097f89 */ /* 0x000e6400000e0000 */
[----:B-1----:R-:W-:-:S05]  /*0340*/  FADD R9, R8, R9 ;  /* 0x0000000908097221 */ /* 0x002fca0000000000 */
[----:B------:R1:W-:Y:S01]  /*0350*/  STS [R0], R9 ;  /* 0x0000000900007388 */ /* 0x0003e20000000800 */
[----:B------:R-:W-:Y:S06]  /*0360*/  BAR.SYNC.DEFER_BLOCKING 0x0 ;  /* 0x0000000000007b1d */ /* 0x000fec0000010000 */
[----:B-1----:R-:W-:Y:S05]  /*0370*/  @!P0 EXIT ;  /* 0x000000000000894d */ /* 0x002fea0003800000 */
[----:B------:R-:W0:Y:S01]  /*0380*/  LDS R7, [R4] ;  /* 0x0000000004077984 */ /* 0x000e220000000800 */
[----:B------:R-:W1:Y:S02]  /*0390*/  LDC.64 R2, c[0x0][0x220] ;  /* 0x00008800ff027b82 */ /* 0x000e640000000a00 */
[----:B-1----:R-:W-:-:S05]  /*03a0*/  IMAD.WIDE R2, R5, 0x4, R2 ;  /* 0x0000000405027825 */ /* 0x002fca00078e0202 */
[----:B0-----:R-:W-:Y:S01]  /*03b0*/  STG.E desc[UR6][R2.64], R7 ;  /* 0x0000000702007986 */ /* 0x001fe2000c101906 */
[----:B------:R-:W-:Y:S05]  /*03c0*/  EXIT ;  /* 0x000000000000794d */ /* 0x000fea0003800000 */
.L_x_0:
[----:B------:R-:W-:-:S00]  /*03d0*/  BRA `(.L_x_0) ;  /* 0xfffffffc00fc7947 */ /* 0x000fc0000383ffff */
[----:B------:R-:W-:-:S00]  /*03e0*/  NOP ;  /* 0x0000000000007918 */ /* 0x000fc00000000000 */
        /* <DEDUP_REMOVED lines=9> */
.L_x_1:


//--------------------- .nv.shared.triton_per_fused_mv_0 --------------------------
	.section	.nv.shared.triton_per_fused_mv_0,"aw",@nobits
	.sectionflags	@""
	.align	16
	.zero		1024


//--------------------- .nv.constant0.triton_per_fused_mv_0 --------------------------
	.section	.nv.constant0.triton_per_fused_mv_0,"a",@progbits
	.sectionflags	@""
	.align	4
.nv.constant0.triton_per_fused_mv_0:
	.zero		560
